//
// Generated by NVIDIA NVVM Compiler
//
// Compiler Build ID: CL-36424714
// Cuda compilation tools, release 13.0, V13.0.88
// Based on NVVM 20.0.0
//

.version 9.0
.target sm_100
.address_size 64

	// .globl	_Z14cuda_reductionPdiS_
// _ZZ14cuda_reductionPdiS_E4temp has been demoted

.visible .entry _Z14cuda_reductionPdiS_(
	.param .u64 .ptr .align 1 _Z14cuda_reductionPdiS__param_0,
	.param .u32 _Z14cuda_reductionPdiS__param_1,
	.param .u64 .ptr .align 1 _Z14cuda_reductionPdiS__param_2
)
{
	.reg .pred 	%p<4>;
	.reg .b32 	%r<8>;
	.reg .b64 	%rd<12>;
	.reg .b64 	%fd<6>;
	// demoted variable
	.shared .align 8 .b8 _ZZ14cuda_reductionPdiS_E4temp[8192];
	ld.param.u64 	%rd4, [_Z14cuda_reductionPdiS__param_0];
	ld.param.u64 	%rd5, [_Z14cuda_reductionPdiS__param_2];
	mov.u32 	%r1, %tid.x;
	mov.u32 	%r4, %ctaid.x;
	mov.u32 	%r5, %ntid.x;
	mad.lo.s32 	%r2, %r4, %r5, %r1;
	setp.gt.s32 	%p1, %r2, 1023;
	shl.b32 	%r6, %r1, 3;
	mov.u32 	%r7, _ZZ14cuda_reductionPdiS_E4temp;
	add.s32 	%r3, %r7, %r6;
	@%p1 bra 	$L__BB0_2;
	cvta.to.global.u64 	%rd6, %rd4;
	mul.wide.s32 	%rd7, %r2, 8;
	add.s64 	%rd8, %rd6, %rd7;
	ld.global.f64 	%fd2, [%rd8];
	st.shared.f64 	[%r3], %fd2;
$L__BB0_2:
	bar.sync 	0;
	ld.shared.f64 	%fd1, [%r3];
	ld.shared.u64 	%rd11, [_ZZ14cuda_reductionPdiS_E4temp];
$L__BB0_3:
	mov.b64 	%fd3, %rd11;
	min.f64 	%fd4, %fd1, %fd3;
	mov.b64 	%rd9, %fd4;
	atom.relaxed.shared.cas.b64 	%rd3, [_ZZ14cuda_reductionPdiS_E4temp], %rd11, %rd9;
	setp.ne.s64 	%p2, %rd11, %rd3;
	mov.u64 	%rd11, %rd3;
	@%p2 bra 	$L__BB0_3;
	bar.sync 	0;
	setp.ne.s32 	%p3, %r1, 0;
	@%p3 bra 	$L__BB0_6;
	ld.shared.f64 	%fd5, [_ZZ14cuda_reductionPdiS_E4temp];
	cvta.to.global.u64 	%rd10, %rd5;
	st.global.f64 	[%rd10], %fd5;
$L__BB0_6:
	ret;

}


// ===== COMPILED SASS (sm_100) =====

	.target	sm_100

	.elftype	@"ET_EXEC"


//--------------------- .note.nv.tkinfo           --------------------------
	.section	.note.nv.tkinfo,"",@"SHT_NOTE"
	.sectionflags	@"SHF_NOTE_NV_TKINFO"
	.tkinfo
        /*0018*/ 	.word	0x00000002
        /*0030*/ 	.string	""
        /*0030*/ 	.string	"ptxas"
        /*0030*/ 	.string	"Cuda compilation tools, release 13.0, V13.0.88"
        /*0030*/ 	.string	"Build cuda_13.0.r13.0/compiler.36424714_0"
        /*0030*/ 	.string	"-arch sm_100 -m 64 "



//--------------------- .note.nv.cuinfo           --------------------------
	.section	.note.nv.cuinfo,"",@"SHT_NOTE"
	.sectionflags	@"SHF_NOTE_NV_CUINFO"
        /*0018*/ 	.short	0x0002
        /*001a*/ 	.short	0x0064
        /*001c*/ 	.short	0x0082
	.zero		2


//--------------------- .nv.info                  --------------------------
	.section	.nv.info,"",@"SHT_CUDA_INFO"
	.align	4


	//----- nvinfo : EIATTR_REGCOUNT
	.align		4
        /*0000*/ 	.byte	0x04, 0x2f
        /*0002*/ 	.short	(.L_1 - .L_0)
	.align		4
.L_0:
        /*0004*/ 	.word	index@(_Z14cuda_reductionPdiS_)
        /*0008*/ 	.word	0x0000000e


	//----- nvinfo : EIATTR_FRAME_SIZE
	.align		4
.L_1:
        /*000c*/ 	.byte	0x04, 0x11
        /*000e*/ 	.short	(.L_3 - .L_2)
	.align		4
.L_2:
        /*0010*/ 	.word	index@(_Z14cuda_reductionPdiS_)
        /*0014*/ 	.word	0x00000000


	//----- nvinfo : EIATTR_MIN_STACK_SIZE
	.align		4
.L_3:
        /*0018*/ 	.byte	0x04, 0x12
        /*001a*/ 	.short	(.L_5 - .L_4)
	.align		4
.L_4:
        /*001c*/ 	.word	index@(_Z14cuda_reductionPdiS_)
        /*0020*/ 	.word	0x00000000
.L_5:


//--------------------- .nv.compat                --------------------------
	.section	.nv.compat,"",@"SHT_CUDA_COMPAT_INFO"
	.align	4
        /*0000*/ 	.byte	0x02, 0x09, 0x00, 0x00, 0x02, 0x02, 0x01, 0x00, 0x02, 0x05, 0x05, 0x00, 0x03, 0x07, 0x01, 0x01
        /*0010*/ 	.byte	0x02, 0x03, 0x00, 0x00, 0x02, 0x06, 0x01, 0x00, 0x04, 0x0b, 0x08, 0x00, 0x01, 0x00, 0x00, 0x00
        /*0020*/ 	.byte	0x00, 0x00, 0x00, 0x00


//--------------------- .nv.info._Z14cuda_reductionPdiS_ --------------------------
	.section	.nv.info._Z14cuda_reductionPdiS_,"",@"SHT_CUDA_INFO"
	.sectionflags	@""
	.align	4


	//----- nvinfo : EIATTR_CUDA_API_VERSION
	.align		4
        /*0000*/ 	.byte	0x04, 0x37
        /*0002*/ 	.short	(.L_7 - .L_6)
.L_6:
        /*0004*/ 	.word	0x00000082


	//----- nvinfo : EIATTR_KPARAM_INFO
	.align		4
.L_7:
        /*0008*/ 	.byte	0x04, 0x17
        /*000a*/ 	.short	(.L_9 - .L_8)
.L_8:
        /*000c*/ 	.word	0x00000000
        /*0010*/ 	.short	0x0002
        /*0012*/ 	.short	0x0010
        /*0014*/ 	.byte	0x00, 0xf5, 0x21, 0x00


	//----- nvinfo : EIATTR_KPARAM_INFO
	.align		4
.L_9:
        /*0018*/ 	.byte	0x04, 0x17
        /*001a*/ 	.short	(.L_11 - .L_10)
.L_10:
        /*001c*/ 	.word	0x00000000
        /*0020*/ 	.short	0x0001
        /*0022*/ 	.short	0x0008
        /*0024*/ 	.byte	0x00, 0xf0, 0x11, 0x00


	//----- nvinfo : EIATTR_KPARAM_INFO
	.align		4
.L_11:
        /*0028*/ 	.byte	0x04, 0x17
        /*002a*/ 	.short	(.L_13 - .L_12)
.L_12:
        /*002c*/ 	.word	0x00000000
        /*0030*/ 	.short	0x0000
        /*0032*/ 	.short	0x0000
        /*0034*/ 	.byte	0x00, 0xf5, 0x21, 0x00


	//----- nvinfo : EIATTR_SPARSE_MMA_MASK
	.align		4
.L_13:
        /*0038*/ 	.byte	0x03, 0x50
        /*003a*/ 	.short	0x0000


	//----- nvinfo : EIATTR_MAXREG_COUNT
	.align		4
        /*003c*/ 	.byte	0x03, 0x1b
        /*003e*/ 	.short	0x00ff


	//----- nvinfo : EIATTR_NUM_BARRIERS
	.align		4
        /*0040*/ 	.byte	0x02, 0x4c
        /*0042*/ 	.byte	0x01
	.zero		1


	//----- nvinfo : EIATTR_MERCURY_ISA_VERSION
	.align		4
        /*0044*/ 	.byte	0x03, 0x5f
        /*0046*/ 	.short	0x0101


	//----- nvinfo : EIATTR_VRC_CTA_INIT_COUNT
	.align		4
        /*0048*/ 	.byte	0x02, 0x4a
	.zero		1
	.zero		1


	//----- nvinfo : EIATTR_EXIT_INSTR_OFFSETS
	.align		4
        /*004c*/ 	.byte	0x04, 0x1c
        /*004e*/ 	.short	(.L_15 - .L_14)


	//   ....[0]....
.L_14:
        /*0050*/ 	.word	0x00000260


	//   ....[1]....
        /*0054*/ 	.word	0x000002a0


	//----- nvinfo : EIATTR_CRS_STACK_SIZE
	.align		4
.L_15:
        /*0058*/ 	.byte	0x04, 0x1e
        /*005a*/ 	.short	(.L_17 - .L_16)
.L_16:
        /*005c*/ 	.word	0x00000000


	//----- nvinfo : EIATTR_CBANK_PARAM_SIZE
	.align		4
.L_17:
        /*0060*/ 	.byte	0x03, 0x19
        /*0062*/ 	.short	0x0018


	//----- nvinfo : EIATTR_PARAM_CBANK
	.align		4
        /*0064*/ 	.byte	0x04, 0x0a
        /*0066*/ 	.short	(.L_19 - .L_18)
	.align		4
.L_18:
        /*0068*/ 	.word	index@(.nv.constant0._Z14cuda_reductionPdiS_)
        /*006c*/ 	.short	0x0380
        /*006e*/ 	.short	0x0018


	//----- nvinfo : EIATTR_SW_WAR
	.align		4
.L_19:
        /*0070*/ 	.byte	0x04, 0x36
        /*0072*/ 	.short	(.L_21 - .L_20)
.L_20:
        /*0074*/ 	.word	0x00000008
.L_21:


//--------------------- .nv.callgraph             --------------------------
	.section	.nv.callgraph,"",@"SHT_CUDA_CALLGRAPH"
	.align	4
	.sectionentsize	8
	.align		4
        /*0000*/ 	.word	0x00000000
	.align		4
        /*0004*/ 	.word	0xffffffff
	.align		4
        /*0008*/ 	.word	0x00000000
	.align		4
        /*000c*/ 	.word	0xfffffffe
	.align		4
        /*0010*/ 	.word	0x00000000
	.align		4
        /*0014*/ 	.word	0xfffffffd
	.align		4
        /*0018*/ 	.word	0x00000000
	.align		4
        /*001c*/ 	.word	0xfffffffc


//--------------------- .text._Z14cuda_reductionPdiS_ --------------------------
	.section	.text._Z14cuda_reductionPdiS_,"ax",@progbits
	.align	128
        .global         _Z14cuda_reductionPdiS_
        .type           _Z14cuda_reductionPdiS_,@function
        .size           _Z14cuda_reductionPdiS_,(.L_x_2 - _Z14cuda_reductionPdiS_)
        .other          _Z14cuda_reductionPdiS_,@"STO_CUDA_ENTRY STV_DEFAULT"
_Z14cuda_reductionPdiS_:
.text._Z14cuda_reductionPdiS_:
[----:B------:R-:W-:Y:S01]  /*0000*/  LDC R1, c[0x0][0x37c] ;  /* 0x0000df00ff017b82 */ /* 0x000fe20000000800 */
[----:B------:R-:W0:Y:S07]  /*0010*/  S2R R0, SR_TID.X ;  /* 0x0000000000007919 */ /* 0x000e2e0000002100 */
[----:B------:R-:W0:Y:S01]  /*0020*/  S2UR UR4, SR_CTAID.X ;  /* 0x00000000000479c3 */ /* 0x000e220000002500 */
[----:B------:R-:W1:Y:S07]  /*0030*/  LDCU.64 UR6, c[0x0][0x358] ;  /* 0x00006b00ff0677ac */ /* 0x000e6e0008000a00 */
[----:B------:R-:W0:Y:S02]  /*0040*/  LDC R5, c[0x0][0x360] ;  /* 0x0000d800ff057b82 */ /* 0x000e240000000800 */
[----:B0-----:R-:W-:-:S05]  /*0050*/  IMAD R5, R5, UR4, R0 ;  /* 0x0000000405057c24 */ /* 0x001fca000f8e0200 */
[----:B------:R-:W-:-:S13]  /*0060*/  ISETP.GT.AND P0, PT, R5, 0x3ff, PT ;  /* 0x000003ff0500780c */ /* 0x000fda0003f04270 */
[----:B------:R-:W0:Y:S02]  /*0070*/  @!P0 LDC.64 R2, c[0x0][0x380] ;  /* 0x0000e000ff028b82 */ /* 0x000e240000000a00 */
[----:B0-----:R-:W-:-:S06]  /*0080*/  @!P0 IMAD.WIDE R2, R5, 0x8, R2 ;  /* 0x0000000805028825 */ /* 0x001fcc00078e0202 */
[----:B-1----:R-:W2:Y:S01]  /*0090*/  @!P0 LDG.E.64 R2, desc[UR6][R2.64] ;  /* 0x0000000602028981 */ /* 0x002ea2000c1e1b00 */
[----:B------:R-:W0:Y:S01]  /*00a0*/  S2UR UR5, SR_CgaCtaId ;  /* 0x00000000000579c3 */ /* 0x000e220000008800 */
[----:B------:R-:W-:Y:S02]  /*00b0*/  UMOV UR4, 0x400 ;  /* 0x0000040000047882 */ /* 0x000fe40000000000 */
[----:B0-----:R-:W-:-:S06]  /*00c0*/  ULEA UR4, UR5, UR4, 0x18 ;  /* 0x0000000405047291 */ /* 0x001fcc000f8ec0ff */
[----:B------:R-:W-:-:S05]  /*00d0*/  LEA R7, R0, UR4, 0x3 ;  /* 0x0000000400077c11 */ /* 0x000fca000f8e18ff */
[----:B--2---:R0:W-:Y:S01]  /*00e0*/  @!P0 STS.64 [R7], R2 ;  /* 0x0000000207008388 */ /* 0x0041e20000000a00 */
[----:B------:R-:W-:Y:S06]  /*00f0*/  BAR.SYNC.DEFER_BLOCKING 0x0 ;  /* 0x0000000000007b1d */ /* 0x000fec0000010000 */
[----:B------:R0:W1:Y:S04]  /*0100*/  LDS.64 R8, [R7] ;  /* 0x0000000007087984 */ /* 0x0000680000000a00 */
[----:B------:R-:W2:Y:S02]  /*0110*/  LDS.64 R4, [UR4] ;  /* 0x00000004ff047984 */ /* 0x000ea40008000a00 */
.L_x_0:
[----:B-12---:R-:W-:Y:S01]  /*0120*/  DSETP.MIN.AND P0, P1, R8, R4, PT ;  /* 0x000000040800722a */ /* 0x006fe20003900000 */
[----:B0-----:R-:W-:Y:S01]  /*0130*/  IMAD.MOV.U32 R3, RZ, RZ, R9 ;  /* 0x000000ffff037224 */ /* 0x001fe200078e0009 */
[----:B------:R-:W-:Y:S01]  /*0140*/  MOV R11, UR4 ;  /* 0x00000004000b7c02 */ /* 0x000fe20008000f00 */
[----:B------:R-:W-:Y:S01]  /*0150*/  IMAD.MOV.U32 R6, RZ, RZ, R5 ;  /* 0x000000ffff067224 */ /* 0x000fe200078e0005 */
[----:B------:R-:W-:Y:S05]  /*0160*/  YIELD ;  /* 0x0000000000007946 */ /* 0x000fea0003800000 */
[----:B------:R-:W-:Y:S01]  /*0170*/  FSEL R7, R3, R6, P0 ;  /* 0x0000000603077208 */ /* 0x000fe20000000000 */
[----:B------:R-:W-:-:S02]  /*0180*/  IMAD.MOV.U32 R2, RZ, RZ, R8 ;  /* 0x000000ffff027224 */ /* 0x000fc400078e0008 */
[----:B------:R-:W-:Y:S02]  /*0190*/  IMAD.MOV.U32 R3, RZ, RZ, R4 ;  /* 0x000000ffff037224 */ /* 0x000fe400078e0004 */
[----:B------:R-:W-:-:S03]  /*01a0*/  @P1 LOP3.LUT R7, R6, 0x80000, RZ, 0xfc, !PT ;  /* 0x0008000006071812 */ /* 0x000fc600078efcff */
[----:B------:R-:W-:-:S05]  /*01b0*/  SEL R2, R2, R3, P0 ;  /* 0x0000000302027207 */ /* 0x000fca0000000000 */
[----:B------:R-:W-:-:S06]  /*01c0*/  IMAD.MOV.U32 R6, RZ, RZ, R2 ;  /* 0x000000ffff067224 */ /* 0x000fcc00078e0002 */
[----:B------:R-:W0:Y:S02]  /*01d0*/  ATOMS.CAS.64 R6, [R11], R4, R6 ;  /* 0x000000040b06738d */ /* 0x000e240000000406 */
[----:B0-----:R-:W-:Y:S01]  /*01e0*/  ISETP.NE.U32.AND P0, PT, R4, R6, PT ;  /* 0x000000060400720c */ /* 0x001fe20003f05070 */
[----:B------:R-:W-:-:S03]  /*01f0*/  IMAD.MOV.U32 R4, RZ, RZ, R6 ;  /* 0x000000ffff047224 */ /* 0x000fc600078e0006 */
[-C--:B------:R-:W-:Y:S02]  /*0200*/  ISETP.NE.AND.EX P0, PT, R5, R7.reuse, PT, P0 ;  /* 0x000000070500720c */ /* 0x080fe40003f05300 */
[----:B------:R-:W-:-:S11]  /*0210*/  MOV R5, R7 ;  /* 0x0000000700057202 */ /* 0x000fd60000000f00 */
[----:B------:R-:W-:Y:S05]  /*0220*/  @P0 BRA `(.L_x_0) ;  /* 0xfffffffc00bc0947 */ /* 0x000fea000383ffff */
[----:B------:R-:W-:Y:S05]  /*0230*/  WARPSYNC.ALL ;  /* 0x0000000000007948 */ /* 0x000fea0003800000 */
[----:B------:R-:W-:Y:S01]  /*0240*/  BAR.SYNC.DEFER_BLOCKING 0x0 ;  /* 0x0000000000007b1d */ /* 0x000fe20000010000 */
[----:B------:R-:W-:-:S13]  /*0250*/  ISETP.NE.AND P0, PT, R0, RZ, PT ;  /* 0x000000ff0000720c */ /* 0x000fda0003f05270 */
[----:B------:R-:W-:Y:S05]  /*0260*/  @P0 EXIT ;  /* 0x000000000000094d */ /* 0x000fea0003800000 */
[----:B------:R-:W0:Y:S01]  /*0270*/  LDS.64 R2, [UR4] ;  /* 0x00000004ff027984 */ /* 0x000e220008000a00 */
[----:B------:R-:W0:Y:S03]  /*0280*/  LDC.64 R4, c[0x0][0x390] ;  /* 0x0000e400ff047b82 */ /* 0x000e260000000a00 */
[----:B0-----:R-:W-:Y:S01]  /*0290*/  STG.E.64 desc[UR6][R4.64], R2 ;  /* 0x0000000204007986 */ /* 0x001fe2000c101b06 */
[----:B------:R-:W-:Y:S05]  /*02a0*/  EXIT ;  /* 0x000000000000794d */ /* 0x000fea0003800000 */
.L_x_1:
[----:B------:R-:W-:-:S00]  /*02b0*/  BRA `(.L_x_1) ;  /* 0xfffffffc00fc7947 */ /* 0x000fc0000383ffff */
[----:B------:R-:W-:-:S00]  /*02c0*/  NOP ;  /* 0x0000000000007918 */ /* 0x000fc00000000000 */
        /* <DEDUP_REMOVED lines=11> */
.L_x_2:


//--------------------- .nv.shared._Z14cuda_reductionPdiS_ --------------------------
	.section	.nv.shared._Z14cuda_reductionPdiS_,"aw",@nobits
	.sectionflags	@""
	.align	8
.nv.shared._Z14cuda_reductionPdiS_:
	.zero		9216


//--------------------- .nv.shared.reserved.0     --------------------------
	.section	.nv.shared.reserved.0,"aw",@nobits
	.weak		__nv_reservedSMEM_offset_0_alias
	.size		__nv_reservedSMEM_offset_0_alias, 0, 64
	.other		__nv_reservedSMEM_offset_0_alias,@"STO_CUDA_RESERVED_SHARED STV_DEFAULT"
__nv_reservedSMEM_offset_0_alias:
	.zero		0
	.zero		64


//--------------------- .nv.constant0._Z14cuda_reductionPdiS_ --------------------------
	.section	.nv.constant0._Z14cuda_reductionPdiS_,"a",@progbits
	.sectionflags	@""
	.align	4
.nv.constant0._Z14cuda_reductionPdiS_:
	.zero		920


//--------------------- SYMBOLS --------------------------

	.type		.nv.reservedSmem.offset0,@object
	.size		.nv.reservedSmem.offset0,0x4
	.type		.nv.reservedSmem.cap,@object
	.size		.nv.reservedSmem.cap,0x4
